//
// Generated by NVIDIA NVVM Compiler
//
// Compiler Build ID: CL-36424714
// Cuda compilation tools, release 13.0, V13.0.88
// Based on NVVM 20.0.0
//

.version 9.0
.target sm_100
.address_size 64

	// .globl	_Z11gpu3_kerneliiiPdS_S_

.visible .entry _Z11gpu3_kerneliiiPdS_S_(
	.param .u32 _Z11gpu3_kerneliiiPdS_S__param_0,
	.param .u32 _Z11gpu3_kerneliiiPdS_S__param_1,
	.param .u32 _Z11gpu3_kerneliiiPdS_S__param_2,
	.param .u64 .ptr .align 1 _Z11gpu3_kerneliiiPdS_S__param_3,
	.param .u64 .ptr .align 1 _Z11gpu3_kerneliiiPdS_S__param_4,
	.param .u64 .ptr .align 1 _Z11gpu3_kerneliiiPdS_S__param_5
)
{
	.reg .pred 	%p<25>;
	.reg .b32 	%r<81>;
	.reg .b64 	%rd<120>;
	.reg .b64 	%fd<181>;

	ld.param.u32 	%r37, [_Z11gpu3_kerneliiiPdS_S__param_0];
	ld.param.u32 	%r38, [_Z11gpu3_kerneliiiPdS_S__param_1];
	ld.param.u32 	%r39, [_Z11gpu3_kerneliiiPdS_S__param_2];
	ld.param.u64 	%rd10, [_Z11gpu3_kerneliiiPdS_S__param_3];
	ld.param.u64 	%rd11, [_Z11gpu3_kerneliiiPdS_S__param_4];
	cvta.to.global.u64 	%rd1, %rd11;
	cvta.to.global.u64 	%rd2, %rd10;
	mov.u32 	%r40, %ctaid.y;
	mov.u32 	%r41, %ntid.y;
	mov.u32 	%r42, %tid.y;
	mad.lo.s32 	%r43, %r40, %r41, %r42;
	shl.b32 	%r1, %r43, 1;
	or.b32  	%r2, %r1, 1;
	mov.u32 	%r44, %ctaid.x;
	mov.u32 	%r45, %ntid.x;
	mov.u32 	%r46, %tid.x;
	mad.lo.s32 	%r3, %r44, %r45, %r46;
	setp.ge.s32 	%p1, %r2, %r37;
	setp.ge.s32 	%p2, %r3, %r38;
	or.pred  	%p3, %p2, %p1;
	@%p3 bra 	$L__BB0_14;
	setp.lt.s32 	%p16, %r39, 1;
	mov.f64 	%fd171, 0d0000000000000000;
	mov.f64 	%fd172, %fd171;
	@%p16 bra 	$L__BB0_13;
	mul.lo.s32 	%r4, %r39, %r1;
	add.s32 	%r5, %r4, %r39;
	and.b32  	%r6, %r39, 7;
	setp.lt.u32 	%p17, %r39, 8;
	mov.b32 	%r74, 0;
	mov.f64 	%fd172, 0d0000000000000000;
	mov.f64 	%fd171, %fd172;
	@%p17 bra 	$L__BB0_5;
	and.b32  	%r57, %r39, 2147483640;
	neg.s32 	%r72, %r57;
	mul.lo.s32 	%r70, %r39, %r2;
	mul.wide.u32 	%rd55, %r4, 8;
	add.s64 	%rd56, %rd55, %rd2;
	add.s64 	%rd118, %rd56, 32;
	mov.f64 	%fd172, 0d0000000000000000;
	mul.wide.s32 	%rd61, %r38, 8;
	mov.u32 	%r71, %r3;
$L__BB0_4:
	.pragma "nounroll";
	and.b32  	%r74, %r39, 2147483640;
	ld.global.f64 	%fd88, [%rd118+-32];
	mul.wide.s32 	%rd57, %r71, 8;
	add.s64 	%rd58, %rd1, %rd57;
	ld.global.f64 	%fd89, [%rd58];
	fma.rn.f64 	%fd90, %fd88, %fd89, %fd171;
	mul.wide.u32 	%rd59, %r70, 8;
	add.s64 	%rd60, %rd2, %rd59;
	ld.global.f64 	%fd91, [%rd60];
	fma.rn.f64 	%fd92, %fd91, %fd89, %fd172;
	ld.global.f64 	%fd93, [%rd118+-24];
	add.s64 	%rd62, %rd58, %rd61;
	ld.global.f64 	%fd94, [%rd62];
	fma.rn.f64 	%fd95, %fd93, %fd94, %fd90;
	ld.global.f64 	%fd96, [%rd60+8];
	fma.rn.f64 	%fd97, %fd96, %fd94, %fd92;
	ld.global.f64 	%fd98, [%rd118+-16];
	add.s64 	%rd63, %rd62, %rd61;
	ld.global.f64 	%fd99, [%rd63];
	fma.rn.f64 	%fd100, %fd98, %fd99, %fd95;
	ld.global.f64 	%fd101, [%rd60+16];
	fma.rn.f64 	%fd102, %fd101, %fd99, %fd97;
	ld.global.f64 	%fd103, [%rd118+-8];
	add.s64 	%rd64, %rd63, %rd61;
	ld.global.f64 	%fd104, [%rd64];
	fma.rn.f64 	%fd105, %fd103, %fd104, %fd100;
	ld.global.f64 	%fd106, [%rd60+24];
	fma.rn.f64 	%fd107, %fd106, %fd104, %fd102;
	ld.global.f64 	%fd108, [%rd118];
	add.s64 	%rd65, %rd64, %rd61;
	ld.global.f64 	%fd109, [%rd65];
	fma.rn.f64 	%fd110, %fd108, %fd109, %fd105;
	ld.global.f64 	%fd111, [%rd60+32];
	fma.rn.f64 	%fd112, %fd111, %fd109, %fd107;
	ld.global.f64 	%fd113, [%rd118+8];
	add.s64 	%rd66, %rd65, %rd61;
	ld.global.f64 	%fd114, [%rd66];
	fma.rn.f64 	%fd115, %fd113, %fd114, %fd110;
	ld.global.f64 	%fd116, [%rd60+40];
	fma.rn.f64 	%fd117, %fd116, %fd114, %fd112;
	ld.global.f64 	%fd118, [%rd118+16];
	add.s64 	%rd67, %rd66, %rd61;
	ld.global.f64 	%fd119, [%rd67];
	fma.rn.f64 	%fd120, %fd118, %fd119, %fd115;
	ld.global.f64 	%fd121, [%rd60+48];
	fma.rn.f64 	%fd122, %fd121, %fd119, %fd117;
	ld.global.f64 	%fd123, [%rd118+24];
	add.s64 	%rd68, %rd67, %rd61;
	ld.global.f64 	%fd124, [%rd68];
	fma.rn.f64 	%fd171, %fd123, %fd124, %fd120;
	ld.global.f64 	%fd125, [%rd60+56];
	fma.rn.f64 	%fd172, %fd125, %fd124, %fd122;
	add.s32 	%r72, %r72, 8;
	shl.b32 	%r58, %r38, 3;
	add.s32 	%r71, %r71, %r58;
	add.s32 	%r70, %r70, 8;
	add.s64 	%rd118, %rd118, 64;
	setp.ne.s32 	%p18, %r72, 0;
	@%p18 bra 	$L__BB0_4;
$L__BB0_5:
	setp.eq.s32 	%p19, %r6, 0;
	@%p19 bra 	$L__BB0_13;
	and.b32  	%r17, %r39, 3;
	setp.lt.u32 	%p20, %r6, 4;
	@%p20 bra 	$L__BB0_8;
	add.s32 	%r59, %r74, %r4;
	mul.wide.u32 	%rd69, %r59, 8;
	add.s64 	%rd70, %rd2, %rd69;
	ld.global.f64 	%fd127, [%rd70];
	mad.lo.s32 	%r60, %r74, %r38, %r3;
	mul.wide.s32 	%rd71, %r60, 8;
	add.s64 	%rd72, %rd1, %rd71;
	ld.global.f64 	%fd128, [%rd72];
	fma.rn.f64 	%fd129, %fd127, %fd128, %fd171;
	add.s32 	%r61, %r59, %r39;
	mul.wide.u32 	%rd73, %r61, 8;
	add.s64 	%rd74, %rd2, %rd73;
	ld.global.f64 	%fd130, [%rd74];
	fma.rn.f64 	%fd131, %fd130, %fd128, %fd172;
	cvt.u64.u32 	%rd75, %r4;
	cvt.u64.u32 	%rd76, %r74;
	add.s64 	%rd77, %rd76, %rd75;
	shl.b64 	%rd78, %rd77, 3;
	add.s64 	%rd79, %rd2, %rd78;
	ld.global.f64 	%fd132, [%rd79+8];
	mul.wide.s32 	%rd80, %r38, 8;
	add.s64 	%rd81, %rd72, %rd80;
	ld.global.f64 	%fd133, [%rd81];
	fma.rn.f64 	%fd134, %fd132, %fd133, %fd129;
	cvt.u64.u32 	%rd82, %r5;
	add.s64 	%rd83, %rd76, %rd82;
	shl.b64 	%rd84, %rd83, 3;
	add.s64 	%rd85, %rd2, %rd84;
	ld.global.f64 	%fd135, [%rd85+8];
	fma.rn.f64 	%fd136, %fd135, %fd133, %fd131;
	ld.global.f64 	%fd137, [%rd79+16];
	add.s64 	%rd86, %rd81, %rd80;
	ld.global.f64 	%fd138, [%rd86];
	fma.rn.f64 	%fd139, %fd137, %fd138, %fd134;
	ld.global.f64 	%fd140, [%rd85+16];
	fma.rn.f64 	%fd141, %fd140, %fd138, %fd136;
	ld.global.f64 	%fd142, [%rd79+24];
	add.s64 	%rd87, %rd86, %rd80;
	ld.global.f64 	%fd143, [%rd87];
	fma.rn.f64 	%fd171, %fd142, %fd143, %fd139;
	ld.global.f64 	%fd144, [%rd85+24];
	fma.rn.f64 	%fd172, %fd144, %fd143, %fd141;
	add.s32 	%r74, %r74, 4;
$L__BB0_8:
	setp.eq.s32 	%p21, %r17, 0;
	@%p21 bra 	$L__BB0_13;
	setp.eq.s32 	%p22, %r17, 1;
	@%p22 bra 	$L__BB0_11;
	add.s32 	%r62, %r74, %r4;
	mul.wide.u32 	%rd88, %r62, 8;
	add.s64 	%rd89, %rd2, %rd88;
	ld.global.f64 	%fd146, [%rd89];
	mad.lo.s32 	%r63, %r74, %r38, %r3;
	mul.wide.s32 	%rd90, %r63, 8;
	add.s64 	%rd91, %rd1, %rd90;
	ld.global.f64 	%fd147, [%rd91];
	fma.rn.f64 	%fd148, %fd146, %fd147, %fd171;
	add.s32 	%r64, %r62, %r39;
	mul.wide.u32 	%rd92, %r64, 8;
	add.s64 	%rd93, %rd2, %rd92;
	ld.global.f64 	%fd149, [%rd93];
	fma.rn.f64 	%fd150, %fd149, %fd147, %fd172;
	cvt.u64.u32 	%rd94, %r4;
	cvt.u64.u32 	%rd95, %r74;
	add.s64 	%rd96, %rd95, %rd94;
	shl.b64 	%rd97, %rd96, 3;
	add.s64 	%rd98, %rd2, %rd97;
	ld.global.f64 	%fd151, [%rd98+8];
	mul.wide.s32 	%rd99, %r38, 8;
	add.s64 	%rd100, %rd91, %rd99;
	ld.global.f64 	%fd152, [%rd100];
	fma.rn.f64 	%fd171, %fd151, %fd152, %fd148;
	cvt.u64.u32 	%rd101, %r5;
	add.s64 	%rd102, %rd95, %rd101;
	shl.b64 	%rd103, %rd102, 3;
	add.s64 	%rd104, %rd2, %rd103;
	ld.global.f64 	%fd153, [%rd104+8];
	fma.rn.f64 	%fd172, %fd153, %fd152, %fd150;
	add.s32 	%r74, %r74, 2;
$L__BB0_11:
	and.b32  	%r65, %r39, 1;
	setp.eq.b32 	%p23, %r65, 1;
	not.pred 	%p24, %p23;
	@%p24 bra 	$L__BB0_13;
	add.s32 	%r66, %r74, %r4;
	mul.wide.u32 	%rd105, %r66, 8;
	add.s64 	%rd106, %rd2, %rd105;
	ld.global.f64 	%fd154, [%rd106];
	mad.lo.s32 	%r67, %r74, %r38, %r3;
	mul.wide.s32 	%rd107, %r67, 8;
	add.s64 	%rd108, %rd1, %rd107;
	ld.global.f64 	%fd155, [%rd108];
	fma.rn.f64 	%fd171, %fd154, %fd155, %fd171;
	add.s32 	%r68, %r66, %r39;
	mul.wide.u32 	%rd109, %r68, 8;
	add.s64 	%rd110, %rd2, %rd109;
	ld.global.f64 	%fd156, [%rd110];
	fma.rn.f64 	%fd172, %fd156, %fd155, %fd172;
$L__BB0_13:
	ld.param.u64 	%rd117, [_Z11gpu3_kerneliiiPdS_S__param_5];
	mad.lo.s32 	%r69, %r1, %r38, %r3;
	cvta.to.global.u64 	%rd111, %rd117;
	mul.wide.s32 	%rd112, %r69, 8;
	add.s64 	%rd113, %rd111, %rd112;
	st.global.f64 	[%rd113], %fd171;
	mul.wide.s32 	%rd114, %r38, 8;
	add.s64 	%rd115, %rd113, %rd114;
	st.global.f64 	[%rd115], %fd172;
	bra.uni 	$L__BB0_28;
$L__BB0_14:
	setp.ge.s32 	%p4, %r3, %r38;
	setp.ge.s32 	%p5, %r1, %r37;
	or.pred  	%p6, %p5, %p4;
	@%p6 bra 	$L__BB0_28;
	setp.lt.s32 	%p7, %r39, 1;
	mov.f64 	%fd180, 0d0000000000000000;
	@%p7 bra 	$L__BB0_27;
	mul.lo.s32 	%r22, %r39, %r1;
	and.b32  	%r23, %r39, 7;
	setp.lt.u32 	%p8, %r39, 8;
	mov.b32 	%r79, 0;
	mov.f64 	%fd180, 0d0000000000000000;
	@%p8 bra 	$L__BB0_19;
	and.b32  	%r79, %r39, 2147483640;
	neg.s32 	%r77, %r79;
	shl.b32 	%r26, %r38, 3;
	mul.wide.u32 	%rd12, %r22, 8;
	add.s64 	%rd13, %rd12, %rd2;
	add.s64 	%rd119, %rd13, 32;
	mov.f64 	%fd180, 0d0000000000000000;
	mul.wide.s32 	%rd16, %r38, 8;
	mov.u32 	%r76, %r3;
$L__BB0_18:
	.pragma "nounroll";
	ld.global.f64 	%fd41, [%rd119+-32];
	mul.wide.s32 	%rd14, %r76, 8;
	add.s64 	%rd15, %rd1, %rd14;
	ld.global.f64 	%fd42, [%rd15];
	fma.rn.f64 	%fd43, %fd41, %fd42, %fd180;
	ld.global.f64 	%fd44, [%rd119+-24];
	add.s64 	%rd17, %rd15, %rd16;
	ld.global.f64 	%fd45, [%rd17];
	fma.rn.f64 	%fd46, %fd44, %fd45, %fd43;
	ld.global.f64 	%fd47, [%rd119+-16];
	add.s64 	%rd18, %rd17, %rd16;
	ld.global.f64 	%fd48, [%rd18];
	fma.rn.f64 	%fd49, %fd47, %fd48, %fd46;
	ld.global.f64 	%fd50, [%rd119+-8];
	add.s64 	%rd19, %rd18, %rd16;
	ld.global.f64 	%fd51, [%rd19];
	fma.rn.f64 	%fd52, %fd50, %fd51, %fd49;
	ld.global.f64 	%fd53, [%rd119];
	add.s64 	%rd20, %rd19, %rd16;
	ld.global.f64 	%fd54, [%rd20];
	fma.rn.f64 	%fd55, %fd53, %fd54, %fd52;
	ld.global.f64 	%fd56, [%rd119+8];
	add.s64 	%rd21, %rd20, %rd16;
	ld.global.f64 	%fd57, [%rd21];
	fma.rn.f64 	%fd58, %fd56, %fd57, %fd55;
	ld.global.f64 	%fd59, [%rd119+16];
	add.s64 	%rd22, %rd21, %rd16;
	ld.global.f64 	%fd60, [%rd22];
	fma.rn.f64 	%fd61, %fd59, %fd60, %fd58;
	ld.global.f64 	%fd62, [%rd119+24];
	add.s64 	%rd23, %rd22, %rd16;
	ld.global.f64 	%fd63, [%rd23];
	fma.rn.f64 	%fd180, %fd62, %fd63, %fd61;
	add.s32 	%r77, %r77, 8;
	add.s32 	%r76, %r76, %r26;
	add.s64 	%rd119, %rd119, 64;
	setp.ne.s32 	%p9, %r77, 0;
	@%p9 bra 	$L__BB0_18;
$L__BB0_19:
	setp.eq.s32 	%p10, %r23, 0;
	@%p10 bra 	$L__BB0_27;
	and.b32  	%r32, %r39, 3;
	setp.lt.u32 	%p11, %r23, 4;
	@%p11 bra 	$L__BB0_22;
	add.s32 	%r48, %r79, %r22;
	mul.wide.u32 	%rd24, %r48, 8;
	add.s64 	%rd25, %rd2, %rd24;
	ld.global.f64 	%fd65, [%rd25];
	mad.lo.s32 	%r49, %r79, %r38, %r3;
	mul.wide.s32 	%rd26, %r49, 8;
	add.s64 	%rd27, %rd1, %rd26;
	ld.global.f64 	%fd66, [%rd27];
	fma.rn.f64 	%fd67, %fd65, %fd66, %fd180;
	cvt.u64.u32 	%rd28, %r22;
	cvt.u64.u32 	%rd29, %r79;
	add.s64 	%rd30, %rd29, %rd28;
	shl.b64 	%rd31, %rd30, 3;
	add.s64 	%rd32, %rd2, %rd31;
	ld.global.f64 	%fd68, [%rd32+8];
	mul.wide.s32 	%rd33, %r38, 8;
	add.s64 	%rd34, %rd27, %rd33;
	ld.global.f64 	%fd69, [%rd34];
	fma.rn.f64 	%fd70, %fd68, %fd69, %fd67;
	ld.global.f64 	%fd71, [%rd32+16];
	add.s64 	%rd35, %rd34, %rd33;
	ld.global.f64 	%fd72, [%rd35];
	fma.rn.f64 	%fd73, %fd71, %fd72, %fd70;
	ld.global.f64 	%fd74, [%rd32+24];
	add.s64 	%rd36, %rd35, %rd33;
	ld.global.f64 	%fd75, [%rd36];
	fma.rn.f64 	%fd180, %fd74, %fd75, %fd73;
	add.s32 	%r79, %r79, 4;
$L__BB0_22:
	setp.eq.s32 	%p12, %r32, 0;
	@%p12 bra 	$L__BB0_27;
	setp.eq.s32 	%p13, %r32, 1;
	@%p13 bra 	$L__BB0_25;
	add.s32 	%r50, %r79, %r22;
	mul.wide.u32 	%rd37, %r50, 8;
	add.s64 	%rd38, %rd2, %rd37;
	ld.global.f64 	%fd77, [%rd38];
	mad.lo.s32 	%r51, %r79, %r38, %r3;
	mul.wide.s32 	%rd39, %r51, 8;
	add.s64 	%rd40, %rd1, %rd39;
	ld.global.f64 	%fd78, [%rd40];
	fma.rn.f64 	%fd79, %fd77, %fd78, %fd180;
	cvt.u64.u32 	%rd41, %r22;
	cvt.u64.u32 	%rd42, %r79;
	add.s64 	%rd43, %rd42, %rd41;
	shl.b64 	%rd44, %rd43, 3;
	add.s64 	%rd45, %rd2, %rd44;
	ld.global.f64 	%fd80, [%rd45+8];
	mul.wide.s32 	%rd46, %r38, 8;
	add.s64 	%rd47, %rd40, %rd46;
	ld.global.f64 	%fd81, [%rd47];
	fma.rn.f64 	%fd180, %fd80, %fd81, %fd79;
	add.s32 	%r79, %r79, 2;
$L__BB0_25:
	and.b32  	%r52, %r39, 1;
	setp.eq.b32 	%p14, %r52, 1;
	not.pred 	%p15, %p14;
	@%p15 bra 	$L__BB0_27;
	add.s32 	%r53, %r79, %r22;
	mul.wide.u32 	%rd48, %r53, 8;
	add.s64 	%rd49, %rd2, %rd48;
	ld.global.f64 	%fd82, [%rd49];
	mad.lo.s32 	%r54, %r79, %r38, %r3;
	mul.wide.s32 	%rd50, %r54, 8;
	add.s64 	%rd51, %rd1, %rd50;
	ld.global.f64 	%fd83, [%rd51];
	fma.rn.f64 	%fd180, %fd82, %fd83, %fd180;
$L__BB0_27:
	ld.param.u64 	%rd116, [_Z11gpu3_kerneliiiPdS_S__param_5];
	mad.lo.s32 	%r55, %r1, %r38, %r3;
	cvta.to.global.u64 	%rd52, %rd116;
	mul.wide.s32 	%rd53, %r55, 8;
	add.s64 	%rd54, %rd52, %rd53;
	st.global.f64 	[%rd54], %fd180;
$L__BB0_28:
	ret;

}


// ===== COMPILED SASS (sm_100) =====

	.target	sm_100

	.elftype	@"ET_EXEC"


//--------------------- .note.nv.tkinfo           --------------------------
	.section	.note.nv.tkinfo,"",@"SHT_NOTE"
	.sectionflags	@"SHF_NOTE_NV_TKINFO"
	.tkinfo
        /*0018*/ 	.word	0x00000002
        /*0030*/ 	.string	""
        /*0030*/ 	.string	"ptxas"
        /*0030*/ 	.string	"Cuda compilation tools, release 13.0, V13.0.88"
        /*0030*/ 	.string	"Build cuda_13.0.r13.0/compiler.36424714_0"
        /*0030*/ 	.string	"-arch sm_100 -m 64 "



//--------------------- .note.nv.cuinfo           --------------------------
	.section	.note.nv.cuinfo,"",@"SHT_NOTE"
	.sectionflags	@"SHF_NOTE_NV_CUINFO"
        /*0018*/ 	.short	0x0002
        /*001a*/ 	.short	0x0064
        /*001c*/ 	.short	0x0082
	.zero		2


//--------------------- .nv.info                  --------------------------
	.section	.nv.info,"",@"SHT_CUDA_INFO"
	.align	4


	//----- nvinfo : EIATTR_REGCOUNT
	.align		4
        /*0000*/ 	.byte	0x04, 0x2f
        /*0002*/ 	.short	(.L_1 - .L_0)
	.align		4
.L_0:
        /*0004*/ 	.word	index@(_Z11gpu3_kerneliiiPdS_S_)
        /*0008*/ 	.word	0x00000020


	//----- nvinfo : EIATTR_FRAME_SIZE
	.align		4
.L_1:
        /*000c*/ 	.byte	0x04, 0x11
        /*000e*/ 	.short	(.L_3 - .L_2)
	.align		4
.L_2:
        /*0010*/ 	.word	index@(_Z11gpu3_kerneliiiPdS_S_)
        /*0014*/ 	.word	0x00000000


	//----- nvinfo : EIATTR_MIN_STACK_SIZE
	.align		4
.L_3:
        /*0018*/ 	.byte	0x04, 0x12
        /*001a*/ 	.short	(.L_5 - .L_4)
	.align		4
.L_4:
        /*001c*/ 	.word	index@(_Z11gpu3_kerneliiiPdS_S_)
        /*0020*/ 	.word	0x00000000
.L_5:


//--------------------- .nv.compat                --------------------------
	.section	.nv.compat,"",@"SHT_CUDA_COMPAT_INFO"
	.align	4
        /*0000*/ 	.byte	0x02, 0x09, 0x00, 0x00, 0x02, 0x02, 0x01, 0x00, 0x02, 0x05, 0x05, 0x00, 0x03, 0x07, 0x01, 0x01
        /*0010*/ 	.byte	0x02, 0x03, 0x00, 0x00, 0x02, 0x06, 0x01, 0x00, 0x04, 0x0b, 0x08, 0x00, 0x01, 0x00, 0x00, 0x00
        /*0020*/ 	.byte	0x00, 0x00, 0x00, 0x00


//--------------------- .nv.info._Z11gpu3_kerneliiiPdS_S_ --------------------------
	.section	.nv.info._Z11gpu3_kerneliiiPdS_S_,"",@"SHT_CUDA_INFO"
	.sectionflags	@""
	.align	4


	//----- nvinfo : EIATTR_CUDA_API_VERSION
	.align		4
        /*0000*/ 	.byte	0x04, 0x37
        /*0002*/ 	.short	(.L_7 - .L_6)
.L_6:
        /*0004*/ 	.word	0x00000082


	//----- nvinfo : EIATTR_KPARAM_INFO
	.align		4
.L_7:
        /*0008*/ 	.byte	0x04, 0x17
        /*000a*/ 	.short	(.L_9 - .L_8)
.L_8:
        /*000c*/ 	.word	0x00000000
        /*0010*/ 	.short	0x0005
        /*0012*/ 	.short	0x0020
        /*0014*/ 	.byte	0x00, 0xf5, 0x21, 0x00


	//----- nvinfo : EIATTR_KPARAM_INFO
	.align		4
.L_9:
        /*0018*/ 	.byte	0x04, 0x17
        /*001a*/ 	.short	(.L_11 - .L_10)
.L_10:
        /*001c*/ 	.word	0x00000000
        /*0020*/ 	.short	0x0004
        /*0022*/ 	.short	0x0018
        /*0024*/ 	.byte	0x00, 0xf5, 0x21, 0x00


	//----- nvinfo : EIATTR_KPARAM_INFO
	.align		4
.L_11:
        /*0028*/ 	.byte	0x04, 0x17
        /*002a*/ 	.short	(.L_13 - .L_12)
.L_12:
        /*002c*/ 	.word	0x00000000
        /*0030*/ 	.short	0x0003
        /*0032*/ 	.short	0x0010
        /*0034*/ 	.byte	0x00, 0xf5, 0x21, 0x00


	//----- nvinfo : EIATTR_KPARAM_INFO
	.align		4
.L_13:
        /*0038*/ 	.byte	0x04, 0x17
        /*003a*/ 	.short	(.L_15 - .L_14)
.L_14:
        /*003c*/ 	.word	0x00000000
        /*0040*/ 	.short	0x0002
        /*0042*/ 	.short	0x0008
        /*0044*/ 	.byte	0x00, 0xf0, 0x11, 0x00


	//----- nvinfo : EIATTR_KPARAM_INFO
	.align		4
.L_15:
        /*0048*/ 	.byte	0x04, 0x17
        /*004a*/ 	.short	(.L_17 - .L_16)
.L_16:
        /*004c*/ 	.word	0x00000000
        /*0050*/ 	.short	0x0001
        /*0052*/ 	.short	0x0004
        /*0054*/ 	.byte	0x00, 0xf0, 0x11, 0x00


	//----- nvinfo : EIATTR_KPARAM_INFO
	.align		4
.L_17:
        /*0058*/ 	.byte	0x04, 0x17
        /*005a*/ 	.short	(.L_19 - .L_18)
.L_18:
        /*005c*/ 	.word	0x00000000
        /*0060*/ 	.short	0x0000
        /*0062*/ 	.short	0x0000
        /*0064*/ 	.byte	0x00, 0xf0, 0x11, 0x00


	//----- nvinfo : EIATTR_SPARSE_MMA_MASK
	.align		4
.L_19:
        /*0068*/ 	.byte	0x03, 0x50
        /*006a*/ 	.short	0x0000


	//----- nvinfo : EIATTR_MAXREG_COUNT
	.align		4
        /*006c*/ 	.byte	0x03, 0x1b
        /*006e*/ 	.short	0x00ff


	//----- nvinfo : EIATTR_MERCURY_ISA_VERSION
	.align		4
        /*0070*/ 	.byte	0x03, 0x5f
        /*0072*/ 	.short	0x0101


	//----- nvinfo : EIATTR_VRC_CTA_INIT_COUNT
	.align		4
        /*0074*/ 	.byte	0x02, 0x4a
	.zero		1
	.zero		1


	//----- nvinfo : EIATTR_EXIT_INSTR_OFFSETS
	.align		4
        /*0078*/ 	.byte	0x04, 0x1c
        /*007a*/ 	.short	(.L_21 - .L_20)


	//   ....[0]....
.L_20:
        /*007c*/ 	.word	0x00000c60


	//   ....[1]....
        /*0080*/ 	.word	0x00000c90


	//   ....[2]....
        /*0084*/ 	.word	0x000014a0


	//----- nvinfo : EIATTR_CRS_STACK_SIZE
	.align		4
.L_21:
        /*0088*/ 	.byte	0x04, 0x1e
        /*008a*/ 	.short	(.L_23 - .L_22)
.L_22:
        /*008c*/ 	.word	0x00000000


	//----- nvinfo : EIATTR_CBANK_PARAM_SIZE
	.align		4
.L_23:
        /*0090*/ 	.byte	0x03, 0x19
        /*0092*/ 	.short	0x0028


	//----- nvinfo : EIATTR_PARAM_CBANK
	.align		4
        /*0094*/ 	.byte	0x04, 0x0a
        /*0096*/ 	.short	(.L_25 - .L_24)
	.align		4
.L_24:
        /*0098*/ 	.word	index@(.nv.constant0._Z11gpu3_kerneliiiPdS_S_)
        /*009c*/ 	.short	0x0380
        /*009e*/ 	.short	0x0028


	//----- nvinfo : EIATTR_SW_WAR
	.align		4
.L_25:
        /*00a0*/ 	.byte	0x04, 0x36
        /*00a2*/ 	.short	(.L_27 - .L_26)
.L_26:
        /*00a4*/ 	.word	0x00000008
.L_27:


//--------------------- .nv.callgraph             --------------------------
	.section	.nv.callgraph,"",@"SHT_CUDA_CALLGRAPH"
	.align	4
	.sectionentsize	8
	.align		4
        /*0000*/ 	.word	0x00000000
	.align		4
        /*0004*/ 	.word	0xffffffff
	.align		4
        /*0008*/ 	.word	0x00000000
	.align		4
        /*000c*/ 	.word	0xfffffffe
	.align		4
        /*0010*/ 	.word	0x00000000
	.align		4
        /*0014*/ 	.word	0xfffffffd
	.align		4
        /*0018*/ 	.word	0x00000000
	.align		4
        /*001c*/ 	.word	0xfffffffc


//--------------------- .text._Z11gpu3_kerneliiiPdS_S_ --------------------------
	.section	.text._Z11gpu3_kerneliiiPdS_S_,"ax",@progbits
	.align	128
        .global         _Z11gpu3_kerneliiiPdS_S_
        .type           _Z11gpu3_kerneliiiPdS_S_,@function
        .size           _Z11gpu3_kerneliiiPdS_S_,(.L_x_11 - _Z11gpu3_kerneliiiPdS_S_)
        .other          _Z11gpu3_kerneliiiPdS_S_,@"STO_CUDA_ENTRY STV_DEFAULT"
_Z11gpu3_kerneliiiPdS_S_:
.text._Z11gpu3_kerneliiiPdS_S_:
[----:B------:R-:W-:Y:S01]  /*0000*/  LDC R1, c[0x0][0x37c] ;  /* 0x0000df00ff017b82 */ /* 0x000fe20000000800 */
[----:B------:R-:W0:Y:S07]  /*0010*/  S2R R0, SR_TID.Y ;  /* 0x0000000000007919 */ /* 0x000e2e0000002200 */
[----:B------:R-:W0:Y:S01]  /*0020*/  S2UR UR4, SR_CTAID.Y ;  /* 0x00000000000479c3 */ /* 0x000e220000002600 */
[----:B------:R-:W1:Y:S01]  /*0030*/  LDCU.64 UR8, c[0x0][0x358] ;  /* 0x00006b00ff0877ac */ /* 0x000e620008000a00 */
[----:B------:R-:W2:Y:S06]  /*0040*/  S2R R7, SR_TID.X ;  /* 0x0000000000077919 */ /* 0x000eac0000002100 */
[----:B------:R-:W0:Y:S08]  /*0050*/  LDC R3, c[0x0][0x364] ;  /* 0x0000d900ff037b82 */ /* 0x000e300000000800 */
[----:B------:R-:W2:Y:S08]  /*0060*/  S2UR UR5, SR_CTAID.X ;  /* 0x00000000000579c3 */ /* 0x000eb00000002500 */
[----:B------:R-:W2:Y:S08]  /*0070*/  LDC R2, c[0x0][0x360] ;  /* 0x0000d800ff027b82 */ /* 0x000eb00000000800 */
[----:B------:R-:W3:Y:S01]  /*0080*/  LDC.64 R4, c[0x0][0x380] ;  /* 0x0000e000ff047b82 */ /* 0x000ee20000000a00 */
[----:B0-----:R-:W-:-:S05]  /*0090*/  IMAD R3, R3, UR4, R0 ;  /* 0x0000000403037c24 */ /* 0x001fca000f8e0200 */
[----:B------:R-:W-:-:S04]  /*00a0*/  SHF.L.U32 R3, R3, 0x1, RZ ;  /* 0x0000000103037819 */ /* 0x000fc800000006ff */
[----:B------:R-:W-:Y:S01]  /*00b0*/  IADD3 R11, PT, PT, R3, 0x1, RZ ;  /* 0x00000001030b7810 */ /* 0x000fe20007ffe0ff */
[----:B--2---:R-:W-:-:S03]  /*00c0*/  IMAD R0, R2, UR5, R7 ;  /* 0x0000000502007c24 */ /* 0x004fc6000f8e0207 */
[----:B---3--:R-:W-:-:S04]  /*00d0*/  ISETP.GE.AND P0, PT, R11, R4, PT ;  /* 0x000000040b00720c */ /* 0x008fc80003f06270 */
[----:B------:R-:W-:-:S13]  /*00e0*/  ISETP.GE.OR P0, PT, R0, R5, P0 ;  /* 0x000000050000720c */ /* 0x000fda0000706670 */
[----:B-1----:R-:W-:Y:S05]  /*00f0*/  @P0 BRA `(.L_x_0) ;  /* 0x0000000800dc0947 */ /* 0x002fea0003800000 */
[----:B------:R-:W0:Y:S01]  /*0100*/  LDCU UR7, c[0x0][0x388] ;  /* 0x00007100ff0777ac */ /* 0x000e220008000800 */
[----:B------:R-:W-:Y:S02]  /*0110*/  CS2R R20, SRZ ;  /* 0x0000000000147805 */ /* 0x000fe4000001ff00 */
[----:B------:R-:W-:Y:S01]  /*0120*/  CS2R R26, SRZ ;  /* 0x00000000001a7805 */ /* 0x000fe2000001ff00 */
[----:B0-----:R-:W-:-:S09]  /*0130*/  UISETP.GE.AND UP0, UPT, UR7, 0x1, UPT ;  /* 0x000000010700788c */ /* 0x001fd2000bf06270 */
[----:B------:R-:W-:Y:S05]  /*0140*/  BRA.U !UP0, `(.L_x_1) ;  /* 0x0000000908ac7547 */ /* 0x000fea000b800000 */
[----:B------:R-:W-:Y:S02]  /*0150*/  UISETP.GE.U32.AND UP0, UPT, UR7, 0x8, UPT ;  /* 0x000000080700788c */ /* 0x000fe4000bf06070 */
[----:B------:R-:W-:Y:S01]  /*0160*/  IMAD R29, R3, UR7, RZ ;  /* 0x00000007031d7c24 */ /* 0x000fe2000f8e02ff */
[----:B------:R-:W-:Y:S02]  /*0170*/  CS2R R26, SRZ ;  /* 0x00000000001a7805 */ /* 0x000fe4000001ff00 */
[----:B------:R-:W-:Y:S01]  /*0180*/  CS2R R20, SRZ ;  /* 0x0000000000147805 */ /* 0x000fe2000001ff00 */
[----:B------:R-:W-:Y:S02]  /*0190*/  ULOP3.LUT UR5, UR7, 0x7, URZ, 0xc0, !UPT ;  /* 0x0000000707057892 */ /* 0x000fe4000f8ec0ff */
[----:B------:R-:W-:Y:S01]  /*01a0*/  VIADD R2, R29, UR7 ;  /* 0x000000071d027c36 */ /* 0x000fe20008000000 */
[----:B------:R-:W-:Y:S01]  /*01b0*/  UMOV UR4, URZ ;  /* 0x000000ff00047c82 */ /* 0x000fe20008000000 */
[----:B------:R-:W-:Y:S08]  /*01c0*/  BRA.U !UP0, `(.L_x_2) ;  /* 0x0000000508107547 */ /* 0x000ff0000b800000 */
[----:B------:R-:W0:Y:S01]  /*01d0*/  LDC.64 R6, c[0x0][0x390] ;  /* 0x0000e400ff067b82 */ /* 0x000e220000000a00 */
[----:B------:R-:W-:Y:S02]  /*01e0*/  ULOP3.LUT UR4, UR7, 0x7ffffff8, URZ, 0xc0, !UPT ;  /* 0x7ffffff807047892 */ /* 0x000fe4000f8ec0ff */
[----:B------:R-:W-:Y:S01]  /*01f0*/  IMAD R28, R11, UR7, RZ ;  /* 0x000000070b1c7c24 */ /* 0x000fe2000f8e02ff */
[----:B------:R-:W-:Y:S01]  /*0200*/  CS2R R26, SRZ ;  /* 0x00000000001a7805 */ /* 0x000fe2000001ff00 */
[----:B------:R-:W-:Y:S01]  /*0210*/  IMAD.MOV.U32 R4, RZ, RZ, R0 ;  /* 0x000000ffff047224 */ /* 0x000fe200078e0000 */
[----:B------:R-:W-:Y:S01]  /*0220*/  UIADD3 UR6, UPT, UPT, -UR4, URZ, URZ ;  /* 0x000000ff04067290 */ /* 0x000fe2000fffe1ff */
[----:B0-----:R-:W-:-:S03]  /*0230*/  IMAD.WIDE.U32 R8, R29, 0x8, R6 ;  /* 0x000000081d087825 */ /* 0x001fc600078e0006 */
[----:B------:R-:W-:-:S04]  /*0240*/  IADD3 R14, P0, PT, R8, 0x20, RZ ;  /* 0x00000020080e7810 */ /* 0x000fc80007f1e0ff */
[----:B------:R-:W-:-:S09]  /*0250*/  IADD3.X R15, PT, PT, RZ, R9, RZ, P0, !PT ;  /* 0x00000009ff0f7210 */ /* 0x000fd200007fe4ff */
.L_x_3:
[----:B------:R-:W0:Y:S01]  /*0260*/  LDC.64 R16, c[0x0][0x398] ;  /* 0x0000e600ff107b82 */ /* 0x000e220000000a00 */
[----:B------:R-:W-:Y:S01]  /*0270*/  MOV R8, R14 ;  /* 0x0000000e00087202 */ /* 0x000fe20000000f00 */
[----:B------:R-:W-:-:S05]  /*0280*/  IMAD.MOV.U32 R9, RZ, RZ, R15 ;  /* 0x000000ffff097224 */ /* 0x000fca00078e000f */
[----:B------:R-:W2:Y:S01]  /*0290*/  LDG.E.64 R12, desc[UR8][R8.64+-0x20] ;  /* 0xffffe008080c7981 */ /* 0x000ea2000c1e1b00 */
[----:B------:R-:W-:-:S03]  /*02a0*/  IMAD.WIDE.U32 R10, R28, 0x8, R6 ;  /* 0x000000081c0a7825 */ /* 0x000fc600078e0006 */
[----:B------:R-:W3:Y:S04]  /*02b0*/  LDG.E.64 R18, desc[UR8][R8.64+-0x18] ;  /* 0xffffe80808127981 */ /* 0x000ee8000c1e1b00 */
[----:B------:R-:W4:Y:S01]  /*02c0*/  LDG.E.64 R14, desc[UR8][R10.64] ;  /* 0x000000080a0e7981 */ /* 0x000f22000c1e1b00 */
[----:B0-----:R-:W-:-:S05]  /*02d0*/  IMAD.WIDE R16, R4, 0x8, R16 ;  /* 0x0000000804107825 */ /* 0x001fca00078e0210 */
[----:B------:R-:W2:Y:S01]  /*02e0*/  LDG.E.64 R24, desc[UR8][R16.64] ;  /* 0x0000000810187981 */ /* 0x000ea2000c1e1b00 */
[----:B------:R-:W-:-:S05]  /*02f0*/  IMAD.WIDE R22, R5, 0x8, R16 ;  /* 0x0000000805167825 */ /* 0x000fca00078e0210 */
[----:B------:R0:W3:Y:S01]  /*0300*/  LDG.E.64 R16, desc[UR8][R22.64] ;  /* 0x0000000816107981 */ /* 0x0000e2000c1e1b00 */
[----:B--2---:R-:W-:-:S03]  /*0310*/  DFMA R20, R12, R24, R20 ;  /* 0x000000180c14722b */ /* 0x004fc60000000014 */
[----:B------:R-:W2:Y:S01]  /*0320*/  LDG.E.64 R12, desc[UR8][R10.64+0x8] ;  /* 0x000008080a0c7981 */ /* 0x000ea2000c1e1b00 */
[----:B----4-:R-:W-:Y:S01]  /*0330*/  DFMA R14, R24, R14, R26 ;  /* 0x0000000e180e722b */ /* 0x010fe2000000001a */
[C---:B0-----:R-:W-:Y:S02]  /*0340*/  IMAD.WIDE R22, R5.reuse, 0x8, R22 ;  /* 0x0000000805167825 */ /* 0x041fe400078e0216 */
[----:B------:R-:W4:Y:S01]  /*0350*/  LDG.E.64 R24, desc[UR8][R10.64+0x10] ;  /* 0x000010080a187981 */ /* 0x000f22000c1e1b00 */
[----:B---3--:R-:W-:Y:S01]  /*0360*/  DFMA R18, R18, R16, R20 ;  /* 0x000000101212722b */ /* 0x008fe20000000014 */
[----:B------:R-:W-:Y:S02]  /*0370*/  IMAD.WIDE R26, R5, 0x8, R22 ;  /* 0x00000008051a7825 */ /* 0x000fe400078e0216 */
[----:B------:R-:W3:Y:S01]  /*0380*/  LDG.E.64 R20, desc[UR8][R8.64+-0x8] ;  /* 0xfffff80808147981 */ /* 0x000ee2000c1e1b00 */
[----:B--2---:R-:W-:-:S03]  /*0390*/  DFMA R16, R16, R12, R14 ;  /* 0x0000000c1010722b */ /* 0x004fc6000000000e */
[----:B------:R-:W2:Y:S04]  /*03a0*/  LDG.E.64 R12, desc[UR8][R8.64+-0x10] ;  /* 0xfffff008080c7981 */ /* 0x000ea8000c1e1b00 */
[----:B------:R-:W2:Y:S04]  /*03b0*/  LDG.E.64 R14, desc[UR8][R22.64] ;  /* 0x00000008160e7981 */ /* 0x000ea8000c1e1b00 */
[----:B------:R0:W3:Y:S02]  /*03c0*/  LDG.E.64 R22, desc[UR8][R26.64] ;  /* 0x000000081a167981 */ /* 0x0000e4000c1e1b00 */
[----:B0-----:R-:W-:Y:S01]  /*03d0*/  IMAD.WIDE R26, R5, 0x8, R26 ;  /* 0x00000008051a7825 */ /* 0x001fe200078e021a */
[----:B--2---:R-:W-:Y:S01]  /*03e0*/  DFMA R12, R12, R14, R18 ;  /* 0x0000000e0c0c722b */ /* 0x004fe20000000012 */
[----:B------:R-:W2:Y:S01]  /*03f0*/  LDG.E.64 R18, desc[UR8][R10.64+0x18] ;  /* 0x000018080a127981 */ /* 0x000ea2000c1e1b00 */
[----:B----4-:R-:W-:-:S03]  /*0400*/  DFMA R24, R14, R24, R16 ;  /* 0x000000180e18722b */ /* 0x010fc60000000010 */
[----:B------:R-:W4:Y:S03]  /*0410*/  LDG.E.64 R14, desc[UR8][R26.64] ;  /* 0x000000081a0e7981 */ /* 0x000f26000c1e1b00 */
[----:B---3--:R-:W-:Y:S01]  /*0420*/  DFMA R20, R20, R22, R12 ;  /* 0x000000161414722b */ /* 0x008fe2000000000c */
[----:B------:R-:W3:Y:S04]  /*0430*/  LDG.E.64 R16, desc[UR8][R10.64+0x20] ;  /* 0x000020080a107981 */ /* 0x000ee8000c1e1b00 */
[----:B------:R-:W4:Y:S01]  /*0440*/  LDG.E.64 R12, desc[UR8][R8.64] ;  /* 0x00000008080c7981 */ /* 0x000f22000c1e1b00 */
[----:B--2---:R-:W-:Y:S01]  /*0450*/  DFMA R18, R22, R18, R24 ;  /* 0x000000121612722b */ /* 0x004fe20000000018 */
[----:B------:R-:W-:-:S02]  /*0460*/  IMAD.WIDE R22, R5, 0x8, R26 ;  /* 0x0000000805167825 */ /* 0x000fc400078e021a */
[----:B------:R-:W2:Y:S01]  /*0470*/  LDG.E.64 R24, desc[UR8][R10.64+0x30] ;  /* 0x000030080a187981 */ /* 0x000ea2000c1e1b00 */
[----:B----4-:R-:W-:-:S04]  /*0480*/  DFMA R12, R12, R14, R20 ;  /* 0x0000000e0c0c722b */ /* 0x010fc80000000014 */
[----:B---3--:R-:W-:Y:S01]  /*0490*/  DFMA R14, R14, R16, R18 ;  /* 0x000000100e0e722b */ /* 0x008fe20000000012 */
[----:B------:R-:W3:Y:S04]  /*04a0*/  LDG.E.64 R20, desc[UR8][R10.64+0x28] ;  /* 0x000028080a147981 */ /* 0x000ee8000c1e1b00 */
[----:B------:R0:W3:Y:S04]  /*04b0*/  LDG.E.64 R18, desc[UR8][R22.64] ;  /* 0x0000000816127981 */ /* 0x0000e8000c1e1b00 */
[----:B------:R-:W4:Y:S01]  /*04c0*/  LDG.E.64 R16, desc[UR8][R8.64+0x8] ;  /* 0x0000080808107981 */ /* 0x000f22000c1e1b00 */
[----:B0-----:R-:W-:-:S05]  /*04d0*/  IMAD.WIDE R22, R5, 0x8, R22 ;  /* 0x0000000805167825 */ /* 0x001fca00078e0216 */
[----:B------:R-:W2:Y:S01]  /*04e0*/  LDG.E.64 R26, desc[UR8][R22.64] ;  /* 0x00000008161a7981 */ /* 0x000ea2000c1e1b00 */
[----:B---3--:R-:W-:-:S03]  /*04f0*/  DFMA R20, R18, R20, R14 ;  /* 0x000000141214722b */ /* 0x008fc6000000000e */
[----:B------:R-:W3:Y:S01]  /*0500*/  LDG.E.64 R14, desc[UR8][R8.64+0x10] ;  /* 0x00001008080e7981 */ /* 0x000ee2000c1e1b00 */
[----:B----4-:R-:W-:Y:S01]  /*0510*/  DFMA R12, R16, R18, R12 ;  /* 0x00000012100c722b */ /* 0x010fe2000000000c */
[----:B------:R-:W-:Y:S02]  /*0520*/  IMAD.WIDE R16, R5, 0x8, R22 ;  /* 0x0000000805107825 */ /* 0x000fe400078e0216 */
[----:B------:R-:W4:Y:S04]  /*0530*/  LDG.E.64 R18, desc[UR8][R10.64+0x38] ;  /* 0x000038080a127981 */ /* 0x000f28000c1e1b00 */
[----:B------:R-:W4:Y:S01]  /*0540*/  LDG.E.64 R16, desc[UR8][R16.64] ;  /* 0x0000000810107981 */ /* 0x000f22000c1e1b00 */
[----:B--2---:R-:W-:-:S03]  /*0550*/  DFMA R24, R26, R24, R20 ;  /* 0x000000181a18722b */ /* 0x004fc60000000014 */
[----:B------:R-:W2:Y:S01]  /*0560*/  LDG.E.64 R20, desc[UR8][R8.64+0x18] ;  /* 0x0000180808147981 */ /* 0x000ea2000c1e1b00 */
[----:B------:R-:W-:-:S04]  /*0570*/  UIADD3 UR6, UPT, UPT, UR6, 0x8, URZ ;  /* 0x0000000806067890 */ /* 0x000fc8000fffe0ff */
[----:B------:R-:W-:Y:S01]  /*0580*/  UISETP.NE.AND UP0, UPT, UR6, URZ, UPT ;  /* 0x000000ff0600728c */ /* 0x000fe2000bf05270 */
[----:B------:R-:W-:Y:S01]  /*0590*/  IADD3 R28, PT, PT, R28, 0x8, RZ ;  /* 0x000000081c1c7810 */ /* 0x000fe20007ffe0ff */
[----:B------:R-:W-:Y:S01]  /*05a0*/  IMAD R4, R5, 0x8, R4 ;  /* 0x0000000805047824 */ /* 0x000fe200078e0204 */
[----:B---3--:R-:W-:Y:S01]  /*05b0*/  DFMA R12, R14, R26, R12 ;  /* 0x0000001a0e0c722b */ /* 0x008fe2000000000c */
[----:B------:R-:W-:-:S04]  /*05c0*/  IADD3 R14, P0, PT, R8, 0x40, RZ ;  /* 0x00000040080e7810 */ /* 0x000fc80007f1e0ff */
[----:B------:R-:W-:Y:S01]  /*05d0*/  IADD3.X R15, PT, PT, RZ, R9, RZ, P0, !PT ;  /* 0x00000009ff0f7210 */ /* 0x000fe200007fe4ff */
[----:B----4-:R-:W-:Y:S02]  /*05e0*/  DFMA R26, R16, R18, R24 ;  /* 0x00000012101a722b */ /* 0x010fe40000000018 */
[----:B--2---:R-:W-:Y:S01]  /*05f0*/  DFMA R20, R20, R16, R12 ;  /* 0x000000101414722b */ /* 0x004fe2000000000c */
[----:B------:R-:W-:Y:S10]  /*0600*/  BRA.U UP0, `(.L_x_3) ;  /* 0xfffffffd00147547 */ /* 0x000ff4000b83ffff */
.L_x_2:
[----:B------:R-:W-:-:S09]  /*0610*/  UISETP.NE.AND UP0, UPT, UR5, URZ, UPT ;  /* 0x000000ff0500728c */ /* 0x000fd2000bf05270 */
[----:B------:R-:W-:Y:S05]  /*0620*/  BRA.U !UP0, `(.L_x_1) ;  /* 0x0000000508747547 */ /* 0x000fea000b800000 */
[----:B------:R-:W-:Y:S02]  /*0630*/  UISETP.GE.U32.AND UP0, UPT, UR5, 0x4, UPT ;  /* 0x000000040500788c */ /* 0x000fe4000bf06070 */
[----:B------:R-:W-:-:S04]  /*0640*/  ULOP3.LUT UR6, UR7, 0x3, URZ, 0xc0, !UPT ;  /* 0x0000000307067892 */ /* 0x000fc8000f8ec0ff */
[----:B------:R-:W-:-:S03]  /*0650*/  UISETP.NE.AND UP1, UPT, UR6, URZ, UPT ;  /* 0x000000ff0600728c */ /* 0x000fc6000bf25270 */
[----:B------:R-:W-:Y:S08]  /*0660*/  BRA.U !UP0, `(.L_x_4) ;  /* 0x0000000108a47547 */ /* 0x000ff0000b800000 */
[----:B------:R-:W0:Y:S01]  /*0670*/  LDC.64 R6, c[0x0][0x390] ;  /* 0x0000e400ff067b82 */ /* 0x000e220000000a00 */
[----:B------:R-:W1:Y:S01]  /*0680*/  LDCU.64 UR10, c[0x0][0x390] ;  /* 0x00007200ff0a77ac */ /* 0x000e620008000a00 */
[----:B------:R-:W-:Y:S01]  /*0690*/  IADD3 R9, PT, PT, R29, UR4, RZ ;  /* 0x000000041d097c10 */ /* 0x000fe2000fffe0ff */
[----:B------:R-:W-:Y:S01]  /*06a0*/  IMAD R13, R5, UR4, R0 ;  /* 0x00000004050d7c24 */ /* 0x000fe2000f8e0200 */
[----:B------:R-:W-:Y:S02]  /*06b0*/  IADD3 R4, P0, PT, R29, UR4, RZ ;  /* 0x000000041d047c10 */ /* 0x000fe4000ff1e0ff */
[C---:B------:R-:W-:Y:S02]  /*06c0*/  IADD3 R25, PT, PT, R9.reuse, UR7, RZ ;  /* 0x0000000709197c10 */ /* 0x040fe4000fffe0ff */
[----:B------:R-:W2:Y:S01]  /*06d0*/  LDC.64 R10, c[0x0][0x398] ;  /* 0x0000e600ff0a7b82 */ /* 0x000ea20000000a00 */
[----:B0-----:R-:W-:-:S04]  /*06e0*/  IMAD.WIDE.U32 R16, R9, 0x8, R6 ;  /* 0x0000000809107825 */ /* 0x001fc800078e0006 */
[----:B------:R-:W-:Y:S01]  /*06f0*/  IMAD.X R9, RZ, RZ, RZ, P0 ;  /* 0x000000ffff097224 */ /* 0x000fe200000e06ff */
[C---:B-1----:R-:W-:Y:S01]  /*0700*/  LEA R18, P0, R4.reuse, UR10, 0x3 ;  /* 0x0000000a04127c11 */ /* 0x042fe2000f8018ff */
[----:B------:R-:W3:Y:S01]  /*0710*/  LDG.E.64 R16, desc[UR8][R16.64] ;  /* 0x0000000810107981 */ /* 0x000ee2000c1e1b00 */
[----:B--2---:R-:W-:Y:S02]  /*0720*/  IMAD.WIDE R10, R13, 0x8, R10 ;  /* 0x000000080d0a7825 */ /* 0x004fe400078e020a */
[----:B------:R-:W-:-:S03]  /*0730*/  LEA.HI.X R19, R4, UR11, R9, 0x3, P0 ;  /* 0x0000000b04137c11 */ /* 0x000fc600080f1c09 */
[----:B------:R-:W3:Y:S01]  /*0740*/  LDG.E.64 R12, desc[UR8][R10.64] ;  /* 0x000000080a0c7981 */ /* 0x000ee2000c1e1b00 */
[----:B------:R-:W-:-:S03]  /*0750*/  IMAD.WIDE.U32 R24, R25, 0x8, R6 ;  /* 0x0000000819187825 */ /* 0x000fc600078e0006 */
[----:B------:R-:W2:Y:S01]  /*0760*/  LDG.E.64 R22, desc[UR8][R18.64+0x8] ;  /* 0x0000080812167981 */ /* 0x000ea2000c1e1b00 */
[----:B------:R-:W-:-:S03]  /*0770*/  IMAD.WIDE R14, R5, 0x8, R10 ;  /* 0x00000008050e7825 */ /* 0x000fc600078e020a */
[----:B------:R-:W4:Y:S04]  /*0780*/  LDG.E.64 R24, desc[UR8][R24.64] ;  /* 0x0000000818187981 */ /* 0x000f28000c1e1b00 */
[----:B------:R-:W2:Y:S01]  /*0790*/  LDG.E.64 R8, desc[UR8][R14.64] ;  /* 0x000000080e087981 */ /* 0x000ea2000c1e1b00 */
[----:B------:R-:W-:-:S04]  /*07a0*/  IADD3 R4, P0, PT, R2, UR4, RZ ;  /* 0x0000000402047c10 */ /* 0x000fc8000ff1e0ff */
[----:B------:R-:W-:Y:S02]  /*07b0*/  IADD3.X R7, PT, PT, RZ, RZ, RZ, P0, !PT ;  /* 0x000000ffff077210 */ /* 0x000fe400007fe4ff */
[----:B------:R-:W-:-:S04]  /*07c0*/  LEA R6, P0, R4, UR10, 0x3 ;  /* 0x0000000a04067c11 */ /* 0x000fc8000f8018ff */
[----:B------:R-:W-:-:S05]  /*07d0*/  LEA.HI.X R7, R4, UR11, R7, 0x3, P0 ;  /* 0x0000000b04077c11 */ /* 0x000fca00080f1c07 */
[----:B------:R-:W5:Y:S01]  /*07e0*/  LDG.E.64 R10, desc[UR8][R6.64+0x8] ;  /* 0x00000808060a7981 */ /* 0x000f62000c1e1b00 */
[----:B---3--:R-:W-:Y:S01]  /*07f0*/  DFMA R16, R16, R12, R20 ;  /* 0x0000000c1010722b */ /* 0x008fe20000000014 */
[----:B------:R-:W-:Y:S02]  /*0800*/  IMAD.WIDE R20, R5, 0x8, R14 ;  /* 0x0000000805147825 */ /* 0x000fe400078e020e */
[----:B------:R-:W3:Y:S01]  /*0810*/  LDG.E.64 R14, desc[UR8][R18.64+0x10] ;  /* 0x00001008120e7981 */ /* 0x000ee2000c1e1b00 */
[----:B----4-:R-:W-:-:S03]  /*0820*/  DFMA R24, R12, R24, R26 ;  /* 0x000000180c18722b */ /* 0x010fc6000000001a */
[----:B------:R-:W3:Y:S01]  /*0830*/  LDG.E.64 R12, desc[UR8][R20.64] ;  /* 0x00000008140c7981 */ /* 0x000ee2000c1e1b00 */
[----:B--2---:R-:W-:Y:S01]  /*0840*/  DFMA R22, R22, R8, R16 ;  /* 0x000000081616722b */ /* 0x004fe20000000010 */
[----:B------:R-:W-:Y:S02]  /*0850*/  IMAD.WIDE R26, R5, 0x8, R20 ;  /* 0x00000008051a7825 */ /* 0x000fe400078e0214 */
[----:B------:R-:W2:Y:S04]  /*0860*/  LDG.E.64 R16, desc[UR8][R6.64+0x10] ;  /* 0x0000100806107981 */ /* 0x000ea8000c1e1b00 */
[----:B------:R-:W4:Y:S04]  /*0870*/  LDG.E.64 R26, desc[UR8][R26.64] ;  /* 0x000000081a1a7981 */ /* 0x000f28000c1e1b00 */
[----:B------:R-:W4:Y:S04]  /*0880*/  LDG.E.64 R20, desc[UR8][R18.64+0x18] ;  /* 0x0000180812147981 */ /* 0x000f28000c1e1b00 */
[----:B------:R-:W4:Y:S01]  /*0890*/  LDG.E.64 R18, desc[UR8][R6.64+0x18] ;  /* 0x0000180806127981 */ /* 0x000f22000c1e1b00 */
[----:B-----5:R-:W-:Y:S01]  /*08a0*/  DFMA R10, R8, R10, R24 ;  /* 0x0000000a080a722b */ /* 0x020fe20000000018 */
[----:B------:R-:W-:Y:S01]  /*08b0*/  UIADD3 UR4, UPT, UPT, UR4, 0x4, URZ ;  /* 0x0000000404047890 */ /* 0x000fe2000fffe0ff */
[----:B---3--:R-:W-:-:S06]  /*08c0*/  DFMA R14, R14, R12, R22 ;  /* 0x0000000c0e0e722b */ /* 0x008fcc0000000016 */
[----:B--2---:R-:W-:Y:S02]  /*08d0*/  DFMA R10, R12, R16, R10 ;  /* 0x000000100c0a722b */ /* 0x004fe4000000000a */
[----:B----4-:R-:W-:-:S06]  /*08e0*/  DFMA R20, R20, R26, R14 ;  /* 0x0000001a1414722b */ /* 0x010fcc000000000e */
[----:B------:R-:W-:-:S11]  /*08f0*/  DFMA R26, R26, R18, R10 ;  /* 0x000000121a1a722b */ /* 0x000fd6000000000a */
.L_x_4:
[----:B------:R-:W-:Y:S05]  /*0900*/  BRA.U !UP1, `(.L_x_1) ;  /* 0x0000000109bc7547 */ /* 0x000fea000b800000 */
[----:B------:R-:W-:Y:S02]  /*0910*/  UISETP.NE.AND UP0, UPT, UR6, 0x1, UPT ;  /* 0x000000010600788c */ /* 0x000fe4000bf05270 */
[----:B------:R-:W-:-:S04]  /*0920*/  ULOP3.LUT UR5, UR7, 0x1, URZ, 0xc0, !UPT ;  /* 0x0000000107057892 */ /* 0x000fc8000f8ec0ff */
[----:B------:R-:W-:-:S03]  /*0930*/  UISETP.NE.U32.AND UP1, UPT, UR5, 0x1, UPT ;  /* 0x000000010500788c */ /* 0x000fc6000bf25070 */
[----:B------:R-:W-:Y:S08]  /*0940*/  BRA.U !UP0, `(.L_x_5) ;  /* 0x0000000108747547 */ /* 0x000ff0000b800000 */
[----:B------:R-:W0:Y:S01]  /*0950*/  LDC.64 R16, c[0x0][0x390] ;  /* 0x0000e400ff107b82 */ /* 0x000e220000000a00 */
[----:B------:R-:W1:Y:S01]  /*0960*/  LDCU.64 UR10, c[0x0][0x390] ;  /* 0x00007200ff0a77ac */ /* 0x000e620008000a00 */
[----:B------:R-:W-:Y:S01]  /*0970*/  IADD3 R4, P0, PT, R29, UR4, RZ ;  /* 0x000000041d047c10 */ /* 0x000fe2000ff1e0ff */
[----:B------:R-:W-:Y:S01]  /*0980*/  IMAD R9, R5, UR4, R0 ;  /* 0x0000000405097c24 */ /* 0x000fe2000f8e0200 */
[----:B------:R-:W-:-:S03]  /*0990*/  IADD3 R13, PT, PT, R29, UR4, RZ ;  /* 0x000000041d0d7c10 */ /* 0x000fc6000fffe0ff */
[----:B------:R-:W-:Y:S01]  /*09a0*/  IMAD.X R7, RZ, RZ, RZ, P0 ;  /* 0x000000ffff077224 */ /* 0x000fe200000e06ff */
[----:B------:R-:W2:Y:S01]  /*09b0*/  LDC.64 R14, c[0x0][0x398] ;  /* 0x0000e600ff0e7b82 */ /* 0x000ea20000000a00 */
[----:B------:R-:W-:Y:S02]  /*09c0*/  IADD3 R11, PT, PT, R13, UR7, RZ ;  /* 0x000000070d0b7c10 */ /* 0x000fe4000fffe0ff */
[----:B-1----:R-:W-:-:S04]  /*09d0*/  LEA R6, P0, R4, UR10, 0x3 ;  /* 0x0000000a04067c11 */ /* 0x002fc8000f8018ff */
[----:B------:R-:W-:Y:S01]  /*09e0*/  LEA.HI.X R7, R4, UR11, R7, 0x3, P0 ;  /* 0x0000000b04077c11 */ /* 0x000fe200080f1c07 */
[----:B0-----:R-:W-:Y:S01]  /*09f0*/  IMAD.WIDE.U32 R12, R13, 0x8, R16 ;  /* 0x000000080d0c7825 */ /* 0x001fe200078e0010 */
[----:B------:R-:W-:-:S03]  /*0a00*/  IADD3 R2, P0, PT, R2, UR4, RZ ;  /* 0x0000000402027c10 */ /* 0x000fc6000ff1e0ff */
[----:B------:R-:W-:Y:S01]  /*0a10*/  IMAD.WIDE.U32 R16, R11, 0x8, R16 ;  /* 0x000000080b107825 */ /* 0x000fe200078e0010 */
[----:B------:R-:W3:Y:S03]  /*0a20*/  LDG.E.64 R6, desc[UR8][R6.64+0x8] ;  /* 0x0000080806067981 */ /* 0x000ee6000c1e1b00 */
[----:B--2---:R-:W-:Y:S01]  /*0a30*/  IMAD.WIDE R14, R9, 0x8, R14 ;  /* 0x00000008090e7825 */ /* 0x004fe200078e020e */
[----:B------:R-:W-:Y:S01]  /*0a40*/  IADD3.X R9, PT, PT, RZ, RZ, RZ, P0, !PT ;  /* 0x000000ffff097210 */ /* 0x000fe200007fe4ff */
[----:B------:R-:W2:Y:S01]  /*0a50*/  LDG.E.64 R12, desc[UR8][R12.64] ;  /* 0x000000080c0c7981 */ /* 0x000ea2000c1e1b00 */
[----:B------:R-:W-:-:S03]  /*0a60*/  LEA R8, P0, R2, UR10, 0x3 ;  /* 0x0000000a02087c11 */ /* 0x000fc6000f8018ff */
[----:B------:R-:W2:Y:S01]  /*0a70*/  LDG.E.64 R10, desc[UR8][R14.64] ;  /* 0x000000080e0a7981 */ /* 0x000ea2000c1e1b00 */
[----:B------:R-:W-:Y:S01]  /*0a80*/  IMAD.WIDE R18, R5, 0x8, R14 ;  /* 0x0000000805127825 */ /* 0x000fe200078e020e */
[----:B------:R-:W-:Y:S02]  /*0a90*/  LEA.HI.X R9, R2, UR11, R9, 0x3, P0 ;  /* 0x0000000b02097c11 */ /* 0x000fe400080f1c09 */
[----:B------:R-:W4:Y:S04]  /*0aa0*/  LDG.E.64 R16, desc[UR8][R16.64] ;  /* 0x0000000810107981 */ /* 0x000f28000c1e1b00 */
[----:B------:R-:W3:Y:S04]  /*0ab0*/  LDG.E.64 R18, desc[UR8][R18.64] ;  /* 0x0000000812127981 */ /* 0x000ee8000c1e1b00 */
[----:B------:R-:W5:Y:S01]  /*0ac0*/  LDG.E.64 R8, desc[UR8][R8.64+0x8] ;  /* 0x0000080808087981 */ /* 0x000f62000c1e1b00 */
[----:B------:R-:W-:Y:S01]  /*0ad0*/  UIADD3 UR4, UPT, UPT, UR4, 0x2, URZ ;  /* 0x0000000204047890 */ /* 0x000fe2000fffe0ff */
[----:B--2---:R-:W-:-:S02]  /*0ae0*/  DFMA R20, R12, R10, R20 ;  /* 0x0000000a0c14722b */ /* 0x004fc40000000014 */
[----:B----4-:R-:W-:-:S06]  /*0af0*/  DFMA R26, R10, R16, R26 ;  /* 0x000000100a1a722b */ /* 0x010fcc000000001a */
[----:B---3--:R-:W-:Y:S02]  /*0b00*/  DFMA R20, R6, R18, R20 ;  /* 0x000000120614722b */ /* 0x008fe40000000014 */
[----:B-----5:R-:W-:-:S11]  /*0b10*/  DFMA R26, R18, R8, R26 ;  /* 0x00000008121a722b */ /* 0x020fd6000000001a */
.L_x_5:
[----:B------:R-:W-:Y:S05]  /*0b20*/  BRA.U UP1, `(.L_x_1) ;  /* 0x0000000101347547 */ /* 0x000fea000b800000 */
[----:B------:R-:W0:Y:S01]  /*0b30*/  LDC.64 R10, c[0x0][0x390] ;  /* 0x0000e400ff0a7b82 */ /* 0x000e220000000a00 */
[----:B------:R-:W-:Y:S02]  /*0b40*/  VIADD R7, R29, UR4 ;  /* 0x000000041d077c36 */ /* 0x000fe40008000000 */
[----:B------:R-:W-:-:S03]  /*0b50*/  IMAD R13, R5, UR4, R0 ;  /* 0x00000004050d7c24 */ /* 0x000fc6000f8e0200 */
[C---:B------:R-:W-:Y:S02]  /*0b60*/  IADD3 R15, PT, PT, R7.reuse, UR7, RZ ;  /* 0x00000007070f7c10 */ /* 0x040fe4000fffe0ff */
[----:B------:R-:W1:Y:S01]  /*0b70*/  LDC.64 R8, c[0x0][0x398] ;  /* 0x0000e600ff087b82 */ /* 0x000e620000000a00 */
[----:B0-----:R-:W-:-:S04]  /*0b80*/  IMAD.WIDE.U32 R6, R7, 0x8, R10 ;  /* 0x0000000807067825 */ /* 0x001fc800078e000a */
[----:B------:R-:W-:Y:S02]  /*0b90*/  IMAD.WIDE.U32 R10, R15, 0x8, R10 ;  /* 0x000000080f0a7825 */ /* 0x000fe400078e000a */
[----:B------:R-:W2:Y:S02]  /*0ba0*/  LDG.E.64 R6, desc[UR8][R6.64] ;  /* 0x0000000806067981 */ /* 0x000ea4000c1e1b00 */
[----:B-1----:R-:W-:Y:S02]  /*0bb0*/  IMAD.WIDE R8, R13, 0x8, R8 ;  /* 0x000000080d087825 */ /* 0x002fe400078e0208 */
[----:B------:R-:W3:Y:S04]  /*0bc0*/  LDG.E.64 R10, desc[UR8][R10.64] ;  /* 0x000000080a0a7981 */ /* 0x000ee8000c1e1b00 */
[----:B------:R-:W2:Y:S02]  /*0bd0*/  LDG.E.64 R8, desc[UR8][R8.64] ;  /* 0x0000000808087981 */ /* 0x000ea4000c1e1b00 */
[----:B--2---:R-:W-:-:S02]  /*0be0*/  DFMA R20, R6, R8, R20 ;  /* 0x000000080614722b */ /* 0x004fc40000000014 */
[----:B---3--:R-:W-:-:S11]  /*0bf0*/  DFMA R26, R8, R10, R26 ;  /* 0x0000000a081a722b */ /* 0x008fd6000000001a */
.L_x_1:
[----:B------:R-:W0:Y:S01]  /*0c00*/  LDC.64 R6, c[0x0][0x3a0] ;  /* 0x0000e800ff067b82 */ /* 0x000e220000000a00 */
[----:B------:R-:W-:-:S04]  /*0c10*/  IMAD R3, R3, R5, R0 ;  /* 0x0000000503037224 */ /* 0x000fc800078e0200 */
[----:B0-----:R-:W-:-:S05]  /*0c20*/  IMAD.WIDE R2, R3, 0x8, R6 ;  /* 0x0000000803027825 */ /* 0x001fca00078e0206 */
[----:B------:R-:W-:Y:S01]  /*0c30*/  STG.E.64 desc[UR8][R2.64], R20 ;  /* 0x0000001402007986 */ /* 0x000fe2000c101b08 */
[----:B------:R-:W-:-:S05]  /*0c40*/  IMAD.WIDE R4, R5, 0x8, R2 ;  /* 0x0000000805047825 */ /* 0x000fca00078e0202 */
[----:B------:R-:W-:Y:S01]  /*0c50*/  STG.E.64 desc[UR8][R4.64], R26 ;  /* 0x0000001a04007986 */ /* 0x000fe2000c101b08 */
[----:B------:R-:W-:Y:S05]  /*0c60*/  EXIT ;  /* 0x000000000000794d */ /* 0x000fea0003800000 */
.L_x_0:
[----:B------:R-:W-:-:S04]  /*0c70*/  ISETP.GE.AND P0, PT, R0, R5, PT ;  /* 0x000000050000720c */ /* 0x000fc80003f06270 */
[----:B------:R-:W-:-:S13]  /*0c80*/  ISETP.GE.OR P0, PT, R3, R4, P0 ;  /* 0x000000040300720c */ /* 0x000fda0000706670 */
[----:B------:R-:W-:Y:S05]  /*0c90*/  @P0 EXIT ;  /* 0x000000000000094d */ /* 0x000fea0003800000 */
[----:B------:R-:W0:Y:S01]  /*0ca0*/  LDC R2, c[0x0][0x388] ;  /* 0x0000e200ff027b82 */ /* 0x000e220000000800 */
[----:B------:R-:W-:Y:S02]  /*0cb0*/  CS2R R18, SRZ ;  /* 0x0000000000127805 */ /* 0x000fe4000001ff00 */
[----:B0-----:R-:W-:-:S13]  /*0cc0*/  ISETP.GE.AND P0, PT, R2, 0x1, PT ;  /* 0x000000010200780c */ /* 0x001fda0003f06270 */
[----:B------:R-:W-:Y:S05]  /*0cd0*/  @!P0 BRA `(.L_x_6) ;  /* 0x0000000400e08947 */ /* 0x000fea0003800000 */
[C---:B------:R-:W-:Y:S01]  /*0ce0*/  ISETP.GE.U32.AND P1, PT, R2.reuse, 0x8, PT ;  /* 0x000000080200780c */ /* 0x040fe20003f26070 */
[----:B------:R-:W-:Y:S01]  /*0cf0*/  IMAD R6, R3, R2, RZ ;  /* 0x0000000203067224 */ /* 0x000fe200078e02ff */
[----:B------:R-:W-:Y:S02]  /*0d00*/  LOP3.LUT R4, R2, 0x7, RZ, 0xc0, !PT ;  /* 0x0000000702047812 */ /* 0x000fe400078ec0ff */
[----:B------:R-:W-:Y:S02]  /*0d10*/  CS2R R18, SRZ ;  /* 0x0000000000127805 */ /* 0x000fe4000001ff00 */
[----:B------:R-:W-:Y:S02]  /*0d20*/  MOV R7, RZ ;  /* 0x000000ff00077202 */ /* 0x000fe40000000f00 */
[----:B------:R-:W-:-:S05]  /*0d30*/  ISETP.NE.AND P0, PT, R4, RZ, PT ;  /* 0x000000ff0400720c */ /* 0x000fca0003f05270 */
[----:B------:R-:W-:Y:S08]  /*0d40*/  @!P1 BRA `(.L_x_7) ;  /* 0x0000000000c49947 */ /* 0x000ff00003800000 */
[----:B------:R-:W0:Y:S01]  /*0d50*/  LDC.64 R8, c[0x0][0x390] ;  /* 0x0000e400ff087b82 */ /* 0x000e220000000a00 */
[----:B------:R-:W-:Y:S01]  /*0d60*/  LOP3.LUT R7, R2, 0x7ffffff8, RZ, 0xc0, !PT ;  /* 0x7ffffff802077812 */ /* 0x000fe200078ec0ff */
[----:B------:R-:W-:Y:S01]  /*0d70*/  IMAD.MOV.U32 R28, RZ, RZ, R0 ;  /* 0x000000ffff1c7224 */ /* 0x000fe200078e0000 */
[----:B------:R-:W-:Y:S02]  /*0d80*/  CS2R R18, SRZ ;  /* 0x0000000000127805 */ /* 0x000fe4000001ff00 */
[----:B------:R-:W-:Y:S01]  /*0d90*/  IADD3 R26, PT, PT, -R7, RZ, RZ ;  /* 0x000000ff071a7210 */ /* 0x000fe20007ffe1ff */
[----:B0-----:R-:W-:-:S03]  /*0da0*/  IMAD.WIDE.U32 R8, R6, 0x8, R8 ;  /* 0x0000000806087825 */ /* 0x001fc600078e0008 */
[----:B------:R-:W-:-:S04]  /*0db0*/  IADD3 R10, P1, PT, R8, 0x20, RZ ;  /* 0x00000020080a7810 */ /* 0x000fc80007f3e0ff */
[----:B------:R-:W-:-:S09]  /*0dc0*/  IADD3.X R11, PT, PT, RZ, R9, RZ, P1, !PT ;  /* 0x00000009ff0b7210 */ /* 0x000fd20000ffe4ff */
.L_x_8:
[----:B------:R-:W0:Y:S01]  /*0dd0*/  LDC.64 R22, c[0x0][0x398] ;  /* 0x0000e600ff167b82 */ /* 0x000e220000000a00 */
[----:B------:R-:W-:Y:S01]  /*0de0*/  IMAD.MOV.U32 R8, RZ, RZ, R10 ;  /* 0x000000ffff087224 */ /* 0x000fe200078e000a */
[----:B------:R-:W-:-:S05]  /*0df0*/  MOV R9, R11 ;  /* 0x0000000b00097202 */ /* 0x000fca0000000f00 */
[----:B------:R-:W2:Y:S04]  /*0e00*/  LDG.E.64 R14, desc[UR8][R8.64+-0x20] ;  /* 0xffffe008080e7981 */ /* 0x000ea8000c1e1b00 */
[----:B------:R-:W3:Y:S01]  /*0e10*/  LDG.E.64 R10, desc[UR8][R8.64+-0x18] ;  /* 0xffffe808080a7981 */ /* 0x000ee2000c1e1b00 */
[----:B0-----:R-:W-:-:S05]  /*0e20*/  IMAD.WIDE R22, R28, 0x8, R22 ;  /* 0x000000081c167825 */ /* 0x001fca00078e0216 */
[----:B------:R-:W2:Y:S01]  /*0e30*/  LDG.E.64 R12, desc[UR8][R22.64] ;  /* 0x00000008160c7981 */ /* 0x000ea2000c1e1b00 */
[----:B------:R-:W-:-:S05]  /*0e40*/  IMAD.WIDE R24, R5, 0x8, R22 ;  /* 0x0000000805187825 */ /* 0x000fca00078e0216 */
[----:B------:R-:W3:Y:S01]  /*0e50*/  LDG.E.64 R16, desc[UR8][R24.64] ;  /* 0x0000000818107981 */ /* 0x000ee2000c1e1b00 */
[----:B------:R-:W-:Y:S01]  /*0e60*/  IMAD.WIDE R20, R5, 0x8, R24 ;  /* 0x0000000805147825 */ /* 0x000fe200078e0218 */
[----:B--2---:R-:W-:Y:S02]  /*0e70*/  DFMA R18, R14, R12, R18 ;  /* 0x0000000c0e12722b */ /* 0x004fe40000000012 */
[----:B------:R-:W2:Y:S04]  /*0e80*/  LDG.E.64 R14, desc[UR8][R8.64+-0x10] ;  /* 0xfffff008080e7981 */ /* 0x000ea8000c1e1b00 */
[----:B------:R0:W2:Y:S02]  /*0e90*/  LDG.E.64 R12, desc[UR8][R20.64] ;  /* 0x00000008140c7981 */ /* 0x0000a4000c1e1b00 */
[----:B---3--:R-:W-:-:S02]  /*0ea0*/  DFMA R16, R10, R16, R18 ;  /* 0x000000100a10722b */ /* 0x008fc40000000012 */
[----:B------:R-:W3:Y:S01]  /*0eb0*/  LDG.E.64 R10, desc[UR8][R8.64+-0x8] ;  /* 0xfffff808080a7981 */ /* 0x000ee2000c1e1b00 */
[----:B0-----:R-:W-:-:S05]  /*0ec0*/  IMAD.WIDE R20, R5, 0x8, R20 ;  /* 0x0000000805147825 */ /* 0x001fca00078e0214 */
[----:B------:R-:W3:Y:S01]  /*0ed0*/  LDG.E.64 R18, desc[UR8][R20.64] ;  /* 0x0000000814127981 */ /* 0x000ee2000c1e1b00 */
[C---:B------:R-:W-:Y:S01]  /*0ee0*/  IMAD.WIDE R22, R5.reuse, 0x8, R20 ;  /* 0x0000000805167825 */ /* 0x040fe200078e0214 */
[----:B--2---:R-:W-:Y:S02]  /*0ef0*/  DFMA R12, R14, R12, R16 ;  /* 0x0000000c0e0c722b */ /* 0x004fe40000000010 */
[----:B------:R-:W2:Y:S04]  /*0f00*/  LDG.E.64 R16, desc[UR8][R8.64] ;  /* 0x0000000808107981 */ /* 0x000ea8000c1e1b00 */
[----:B------:R-:W2:Y:S01]  /*0f10*/  LDG.E.64 R14, desc[UR8][R22.64] ;  /* 0x00000008160e7981 */ /* 0x000ea2000c1e1b00 */
[----:B------:R-:W-:Y:S01]  /*0f20*/  IMAD.WIDE R24, R5, 0x8, R22 ;  /* 0x0000000805187825 */ /* 0x000fe200078e0216 */
[----:B---3--:R-:W-:-:S02]  /*0f30*/  DFMA R18, R10, R18, R12 ;  /* 0x000000120a12722b */ /* 0x008fc4000000000c */
[----:B------:R-:W3:Y:S04]  /*0f40*/  LDG.E.64 R22, desc[UR8][R8.64+0x18] ;  /* 0x0000180808167981 */ /* 0x000ee8000c1e1b00 */
[----:B------:R-:W4:Y:S04]  /*0f50*/  LDG.E.64 R10, desc[UR8][R8.64+0x8] ;  /* 0x00000808080a7981 */ /* 0x000f28000c1e1b00 */
[----:B------:R0:W4:Y:S02]  /*0f60*/  LDG.E.64 R12, desc[UR8][R24.64] ;  /* 0x00000008180c7981 */ /* 0x000124000c1e1b00 */
[----:B0-----:R-:W-:-:S04]  /*0f70*/  IMAD.WIDE R24, R5, 0x8, R24 ;  /* 0x0000000805187825 */ /* 0x001fc800078e0218 */
[----:B------:R-:W-:-:S06]  /*0f80*/  IMAD.WIDE R20, R5, 0x8, R24 ;  /* 0x0000000805147825 */ /* 0x000fcc00078e0218 */
[----:B------:R-:W3:Y:S01]  /*0f90*/  LDG.E.64 R20, desc[UR8][R20.64] ;  /* 0x0000000814147981 */ /* 0x000ee2000c1e1b00 */
[----:B--2---:R-:W-:-:S03]  /*0fa0*/  DFMA R14, R16, R14, R18 ;  /* 0x0000000e100e722b */ /* 0x004fc60000000012 */
[----:B------:R-:W2:Y:S04]  /*0fb0*/  LDG.E.64 R16, desc[UR8][R8.64+0x10] ;  /* 0x0000100808107981 */ /* 0x000ea8000c1e1b00 */
[----:B------:R-:W2:Y:S01]  /*0fc0*/  LDG.E.64 R18, desc[UR8][R24.64] ;  /* 0x0000000818127981 */ /* 0x000ea2000c1e1b00 */
[----:B------:R-:W-:-:S04]  /*0fd0*/  IADD3 R26, PT, PT, R26, 0x8, RZ ;  /* 0x000000081a1a7810 */ /* 0x000fc80007ffe0ff */
[----:B------:R-:W-:Y:S01]  /*0fe0*/  ISETP.NE.AND P1, PT, R26, RZ, PT ;  /* 0x000000ff1a00720c */ /* 0x000fe20003f25270 */
[----:B----4-:R-:W-:Y:S01]  /*0ff0*/  DFMA R10, R10, R12, R14 ;  /* 0x0000000c0a0a722b */ /* 0x010fe2000000000e */
[----:B------:R-:W-:-:S07]  /*1000*/  LEA R28, R5, R28, 0x3 ;  /* 0x0000001c051c7211 */ /* 0x000fce00078e18ff */
[----:B--2---:R-:W-:Y:S01]  /*1010*/  DFMA R18, R16, R18, R10 ;  /* 0x000000121012722b */ /* 0x004fe2000000000a */
[----:B------:R-:W-:-:S07]  /*1020*/  IADD3 R10, P2, PT, R8, 0x40, RZ ;  /* 0x00000040080a7810 */ /* 0x000fce0007f5e0ff */
[----:B---3--:R-:W-:Y:S01]  /*1030*/  DFMA R18, R22, R20, R18 ;  /* 0x000000141612722b */ /* 0x008fe20000000012 */
[----:B------:R-:W-:Y:S01]  /*1040*/  IMAD.X R11, RZ, RZ, R9, P2 ;  /* 0x000000ffff0b7224 */ /* 0x000fe200010e0609 */
[----:B------:R-:W-:Y:S09]  /*1050*/  @P1 BRA `(.L_x_8) ;  /* 0xfffffffc005c1947 */ /* 0x000ff2000383ffff */
.L_x_7:
[----:B------:R-:W-:Y:S05]  /*1060*/  @!P0 BRA `(.L_x_6) ;  /* 0x0000000000fc8947 */ /* 0x000fea0003800000 */
[----:B------:R-:W-:Y:S02]  /*1070*/  ISETP.GE.U32.AND P1, PT, R4, 0x4, PT ;  /* 0x000000040400780c */ /* 0x000fe40003f26070 */
[----:B------:R-:W-:-:S04]  /*1080*/  LOP3.LUT R26, R2, 0x3, RZ, 0xc0, !PT ;  /* 0x00000003021a7812 */ /* 0x000fc800078ec0ff */
[----:B------:R-:W-:-:S07]  /*1090*/  ISETP.NE.AND P0, PT, R26, RZ, PT ;  /* 0x000000ff1a00720c */ /* 0x000fce0003f05270 */
[----:B------:R-:W-:Y:S06]  /*10a0*/  @!P1 BRA `(.L_x_9) ;  /* 0x00000000006c9947 */ /* 0x000fec0003800000 */
[----:B------:R-:W0:Y:S01]  /*10b0*/  LDC.64 R24, c[0x0][0x390] ;  /* 0x0000e400ff187b82 */ /* 0x000e220000000a00 */
[----:B------:R-:W1:Y:S01]  /*10c0*/  LDCU.64 UR4, c[0x0][0x390] ;  /* 0x00007200ff0477ac */ /* 0x000e620008000a00 */
[C---:B------:R-:W-:Y:S01]  /*10d0*/  IADD3 R9, PT, PT, R6.reuse, R7, RZ ;  /* 0x0000000706097210 */ /* 0x040fe20007ffe0ff */
[----:B------:R-:W-:Y:S01]  /*10e0*/  IMAD R13, R7, R5, R0 ;  /* 0x00000005070d7224 */ /* 0x000fe200078e0200 */
[----:B------:R-:W-:-:S04]  /*10f0*/  IADD3 R4, P1, PT, R6, R7, RZ ;  /* 0x0000000706047210 */ /* 0x000fc80007f3e0ff */
[----:B------:R-:W2:Y:S01]  /*1100*/  LDC.64 R10, c[0x0][0x398] ;  /* 0x0000e600ff0a7b82 */ /* 0x000ea20000000a00 */
[----:B0-----:R-:W-:-:S06]  /*1110*/  IMAD.WIDE.U32 R24, R9, 0x8, R24 ;  /* 0x0000000809187825 */ /* 0x001fcc00078e0018 */
[----:B------:R-:W3:Y:S01]  /*1120*/  LDG.E.64 R24, desc[UR8][R24.64] ;  /* 0x0000000818187981 */ /* 0x000ee2000c1e1b00 */
[----:B--2---:R-:W-:-:S04]  /*1130*/  IMAD.WIDE R10, R13, 0x8, R10 ;  /* 0x000000080d0a7825 */ /* 0x004fc800078e020a */
[----:B------:R-:W-:Y:S01]  /*1140*/  IMAD.X R13, RZ, RZ, RZ, P1 ;  /* 0x000000ffff0d7224 */ /* 0x000fe200008e06ff */
[C---:B-1----:R-:W-:Y:S01]  /*1150*/  LEA R28, P1, R4.reuse, UR4, 0x3 ;  /* 0x00000004041c7c11 */ /* 0x042fe2000f8218ff */
[----:B------:R-:W3:Y:S01]  /*1160*/  LDG.E.64 R8, desc[UR8][R10.64] ;  /* 0x000000080a087981 */ /* 0x000ee2000c1e1b00 */
[----:B------:R-:W-:Y:S02]  /*1170*/  IMAD.WIDE R14, R5, 0x8, R10 ;  /* 0x00000008050e7825 */ /* 0x000fe400078e020a */
[----:B------:R-:W-:-:S05]  /*1180*/  LEA.HI.X R29, R4, UR5, R13, 0x3, P1 ;  /* 0x00000005041d7c11 */ /* 0x000fca00088f1c0d */
[----:B------:R-:W2:Y:S01]  /*1190*/  LDG.E.64 R12, desc[UR8][R28.64+0x8] ;  /* 0x000008081c0c7981 */ /* 0x000ea2000c1e1b00 */
[----:B------:R-:W-:-:S03]  /*11a0*/  IMAD.WIDE R20, R5, 0x8, R14 ;  /* 0x0000000805147825 */ /* 0x000fc600078e020e */
[----:B------:R-:W2:Y:S04]  /*11b0*/  LDG.E.64 R10, desc[UR8][R14.64] ;  /* 0x000000080e0a7981 */ /* 0x000ea8000c1e1b00 */
[----:B------:R-:W4:Y:S01]  /*11c0*/  LDG.E.64 R16, desc[UR8][R20.64] ;  /* 0x0000000814107981 */ /* 0x000f22000c1e1b00 */
[----:B------:R-:W-:-:S03]  /*11d0*/  IMAD.WIDE R22, R5, 0x8, R20 ;  /* 0x0000000805167825 */ /* 0x000fc600078e0214 */
[----:B------:R-:W4:Y:S04]  /*11e0*/  LDG.E.64 R14, desc[UR8][R28.64+0x10] ;  /* 0x000010081c0e7981 */ /* 0x000f28000c1e1b00 */
[----:B------:R-:W5:Y:S04]  /*11f0*/  LDG.E.64 R20, desc[UR8][R28.64+0x18] ;  /* 0x000018081c147981 */ /* 0x000f68000c1e1b00 */
[----:B------:R-:W5:Y:S01]  /*1200*/  LDG.E.64 R22, desc[UR8][R22.64] ;  /* 0x0000000816167981 */ /* 0x000f62000c1e1b00 */
[----:B------:R-:W-:Y:S01]  /*1210*/  IADD3 R7, PT, PT, R7, 0x4, RZ ;  /* 0x0000000407077810 */ /* 0x000fe20007ffe0ff */
[----:B---3--:R-:W-:-:S08]  /*1220*/  DFMA R8, R24, R8, R18 ;  /* 0x000000081808722b */ /* 0x008fd00000000012 */
[----:B--2---:R-:W-:-:S08]  /*1230*/  DFMA R8, R12, R10, R8 ;  /* 0x0000000a0c08722b */ /* 0x004fd00000000008 */
[----:B----4-:R-:W-:-:S08]  /*1240*/  DFMA R8, R14, R16, R8 ;  /* 0x000000100e08722b */ /* 0x010fd00000000008 */
[----:B-----5:R-:W-:-:S11]  /*1250*/  DFMA R18, R20, R22, R8 ;  /* 0x000000161412722b */ /* 0x020fd60000000008 */
.L_x_9:
[----:B------:R-:W-:Y:S05]  /*1260*/  @!P0 BRA `(.L_x_6) ;  /* 0x00000000007c8947 */ /* 0x000fea0003800000 */
[----:B------:R-:W-:Y:S01]  /*1270*/  ISETP.NE.AND P1, PT, R26, 0x1, PT ;  /* 0x000000011a00780c */ /* 0x000fe20003f25270 */
[----:B------:R-:W0:Y:S01]  /*1280*/  LDC.64 R12, c[0x0][0x390] ;  /* 0x0000e400ff0c7b82 */ /* 0x000e220000000a00 */
[----:B------:R-:W-:-:S04]  /*1290*/  LOP3.LUT R2, R2, 0x1, RZ, 0xc0, !PT ;  /* 0x0000000102027812 */ /* 0x000fc800078ec0ff */
[----:B------:R-:W-:-:S03]  /*12a0*/  ISETP.NE.U32.AND P0, PT, R2, 0x1, PT ;  /* 0x000000010200780c */ /* 0x000fc60003f05070 */
[----:B------:R-:W1:Y:S04]  /*12b0*/  LDC.64 R20, c[0x0][0x398] ;  /* 0x0000e600ff147b82 */ /* 0x000e680000000a00 */
[C---:B------:R-:W-:Y:S01]  /*12c0*/  @P1 IADD3 R17, PT, PT, R6.reuse, R7, RZ ;  /* 0x0000000706111210 */ /* 0x040fe20007ffe0ff */
[C---:B------:R-:W-:Y:S01]  /*12d0*/  @P1 IMAD R23, R7.reuse, R5, R0 ;  /* 0x0000000507171224 */ /* 0x040fe200078e0200 */
[----:B------:R-:W-:Y:S01]  /*12e0*/  @P1 IADD3 R2, P2, PT, R6, R7, RZ ;  /* 0x0000000706021210 */ /* 0x000fe20007f5e0ff */
[----:B------:R-:W-:Y:S01]  /*12f0*/  @P1 VIADD R7, R7, 0x2 ;  /* 0x0000000207071836 */ /* 0x000fe20000000000 */
[----:B------:R-:W2:Y:S02]  /*1300*/  @P1 LDC.64 R8, c[0x0][0x390] ;  /* 0x0000e400ff081b82 */ /* 0x000ea40000000a00 */
[----:B------:R-:W-:-:S06]  /*1310*/  @P1 IADD3.X R4, PT, PT, RZ, RZ, RZ, P2, !PT ;  /* 0x000000ffff041210 */ /* 0x000fcc00017fe4ff */
[----:B------:R-:W3:Y:S01]  /*1320*/  LDC.64 R14, c[0x0][0x390] ;  /* 0x0000e400ff0e7b82 */ /* 0x000ee20000000a00 */
[----:B0-----:R-:W-:-:S07]  /*1330*/  @P1 IMAD.WIDE.U32 R16, R17, 0x8, R12 ;  /* 0x0000000811101825 */ /* 0x001fce00078e000c */
[----:B------:R-:W0:Y:S01]  /*1340*/  LDC.64 R10, c[0x0][0x398] ;  /* 0x0000e600ff0a7b82 */ /* 0x000e220000000a00 */
[----:B-1----:R-:W-:Y:S01]  /*1350*/  @P1 IMAD.WIDE R20, R23, 0x8, R20 ;  /* 0x0000000817141825 */ /* 0x002fe200078e0214 */
[----:B------:R-:W4:Y:S04]  /*1360*/  @P1 LDG.E.64 R16, desc[UR8][R16.64] ;  /* 0x0000000810101981 */ /* 0x000f28000c1e1b00 */
[----:B------:R-:W4:Y:S01]  /*1370*/  @P1 LDG.E.64 R12, desc[UR8][R20.64] ;  /* 0x00000008140c1981 */ /* 0x000f22000c1e1b00 */
[----:B--2---:R-:W-:Y:S01]  /*1380*/  @P1 LEA R8, P2, R2, R8, 0x3 ;  /* 0x0000000802081211 */ /* 0x004fe200078418ff */
[----:B------:R-:W-:-:S03]  /*1390*/  @P1 IMAD.WIDE R22, R5, 0x8, R20 ;  /* 0x0000000805161825 */ /* 0x000fc600078e0214 */
[----:B------:R-:W-:Y:S01]  /*13a0*/  @P1 LEA.HI.X R9, R2, R9, R4, 0x3, P2 ;  /* 0x0000000902091211 */ /* 0x000fe200010f1c04 */
[----:B------:R-:W-:Y:S01]  /*13b0*/  @!P0 IMAD R27, R7, R5, R0 ;  /* 0x00000005071b8224 */ /* 0x000fe200078e0200 */
[----:B------:R-:W-:Y:S02]  /*13c0*/  @!P0 IADD3 R25, PT, PT, R6, R7, RZ ;  /* 0x0000000706198210 */ /* 0x000fe40007ffe0ff */
[----:B------:R-:W2:Y:S04]  /*13d0*/  @P1 LDG.E.64 R6, desc[UR8][R22.64] ;  /* 0x0000000816061981 */ /* 0x000ea8000c1e1b00 */
[----:B------:R-:W2:Y:S01]  /*13e0*/  @P1 LDG.E.64 R8, desc[UR8][R8.64+0x8] ;  /* 0x0000080808081981 */ /* 0x000ea2000c1e1b00 */
[----:B---3--:R-:W-:-:S04]  /*13f0*/  @!P0 IMAD.WIDE.U32 R14, R25, 0x8, R14 ;  /* 0x00000008190e8825 */ /* 0x008fc800078e000e */
[----:B0-----:R-:W-:Y:S02]  /*1400*/  @!P0 IMAD.WIDE R10, R27, 0x8, R10 ;  /* 0x000000081b0a8825 */ /* 0x001fe400078e020a */
[----:B------:R-:W3:Y:S04]  /*1410*/  @!P0 LDG.E.64 R14, desc[UR8][R14.64] ;  /* 0x000000080e0e8981 */ /* 0x000ee8000c1e1b00 */
[----:B------:R-:W3:Y:S01]  /*1420*/  @!P0 LDG.E.64 R10, desc[UR8][R10.64] ;  /* 0x000000080a0a8981 */ /* 0x000ee2000c1e1b00 */
[----:B----4-:R-:W-:-:S08]  /*1430*/  @P1 DFMA R12, R16, R12, R18 ;  /* 0x0000000c100c122b */ /* 0x010fd00000000012 */
[----:B--2---:R-:W-:-:S08]  /*1440*/  @P1 DFMA R18, R8, R6, R12 ;  /* 0x000000060812122b */ /* 0x004fd0000000000c */
[----:B---3--:R-:W-:-:S11]  /*1450*/  @!P0 DFMA R18, R14, R10, R18 ;  /* 0x0000000a0e12822b */ /* 0x008fd60000000012 */
.L_x_6:
[----:B------:R-:W0:Y:S01]  /*1460*/  LDC.64 R6, c[0x0][0x3a0] ;  /* 0x0000e800ff067b82 */ /* 0x000e220000000a00 */
[----:B------:R-:W-:-:S04]  /*1470*/  IMAD R3, R3, R5, R0 ;  /* 0x0000000503037224 */ /* 0x000fc800078e0200 */
[----:B0-----:R-:W-:-:S05]  /*1480*/  IMAD.WIDE R6, R3, 0x8, R6 ;  /* 0x0000000803067825 */ /* 0x001fca00078e0206 */
[----:B------:R-:W-:Y:S01]  /*1490*/  STG.E.64 desc[UR8][R6.64], R18 ;  /* 0x0000001206007986 */ /* 0x000fe2000c101b08 */
[----:B------:R-:W-:Y:S05]  /*14a0*/  EXIT ;  /* 0x000000000000794d */ /* 0x000fea0003800000 */
.L_x_10:
[----:B------:R-:W-:-:S00]  /*14b0*/  BRA `(.L_x_10) ;  /* 0xfffffffc00fc7947 */ /* 0x000fc0000383ffff */
[----:B------:R-:W-:-:S00]  /*14c0*/  NOP ;  /* 0x0000000000007918 */ /* 0x000fc00000000000 */
        /* <DEDUP_REMOVED lines=11> */
.L_x_11:


//--------------------- .nv.shared.reserved.0     --------------------------
	.section	.nv.shared.reserved.0,"aw",@nobits
	.weak		__nv_reservedSMEM_offset_0_alias
	.size		__nv_reservedSMEM_offset_0_alias, 0, 64
	.other		__nv_reservedSMEM_offset_0_alias,@"STO_CUDA_RESERVED_SHARED STV_DEFAULT"
__nv_reservedSMEM_offset_0_alias:
	.zero		0
	.zero		64


//--------------------- .nv.constant0._Z11gpu3_kerneliiiPdS_S_ --------------------------
	.section	.nv.constant0._Z11gpu3_kerneliiiPdS_S_,"a",@progbits
	.sectionflags	@""
	.align	4
.nv.constant0._Z11gpu3_kerneliiiPdS_S_:
	.zero		936


//--------------------- SYMBOLS --------------------------

	.type		.nv.reservedSmem.offset0,@object
	.size		.nv.reservedSmem.offset0,0x4
